//
// Generated by NVIDIA NVVM Compiler
//
// Compiler Build ID: CL-36424714
// Cuda compilation tools, release 13.0, V13.0.88
// Based on NVVM 20.0.0
//

.version 9.0
.target sm_100
.address_size 64

	// .globl	_Z16kernel_data_heatPfS_j

.visible .entry _Z16kernel_data_heatPfS_j(
	.param .u64 .ptr .align 1 _Z16kernel_data_heatPfS_j_param_0,
	.param .u64 .ptr .align 1 _Z16kernel_data_heatPfS_j_param_1,
	.param .u32 _Z16kernel_data_heatPfS_j_param_2
)
{
	.reg .pred 	%p<3>;
	.reg .b32 	%r<7>;
	.reg .b32 	%f<4>;
	.reg .b64 	%rd<8>;

	ld.param.u64 	%rd3, [_Z16kernel_data_heatPfS_j_param_0];
	ld.param.u64 	%rd4, [_Z16kernel_data_heatPfS_j_param_1];
	ld.param.u32 	%r2, [_Z16kernel_data_heatPfS_j_param_2];
	cvta.to.global.u64 	%rd1, %rd4;
	cvta.to.global.u64 	%rd2, %rd3;
	mov.u32 	%r3, %ctaid.x;
	mov.u32 	%r4, %ntid.x;
	mov.u32 	%r5, %tid.x;
	mad.lo.s32 	%r1, %r3, %r4, %r5;
	add.s32 	%r6, %r2, -1;
	setp.ge.u32 	%p1, %r1, %r6;
	@%p1 bra 	$L__BB0_3;
	mul.wide.u32 	%rd5, %r1, 4;
	add.s64 	%rd6, %rd2, %rd5;
	ld.global.f32 	%f1, [%rd6];
	add.s64 	%rd7, %rd1, %rd5;
	st.global.f32 	[%rd7], %f1;
	setp.ne.s32 	%p2, %r1, 0;
	@%p2 bra 	$L__BB0_3;
	ld.global.f32 	%f2, [%rd2];
	add.f32 	%f3, %f2, 0f3F000000;
	st.global.f32 	[%rd1], %f3;
$L__BB0_3:
	ret;

}
	// .globl	_Z16kernel_data_calcPfS_S_j
.visible .entry _Z16kernel_data_calcPfS_S_j(
	.param .u64 .ptr .align 1 _Z16kernel_data_calcPfS_S_j_param_0,
	.param .u64 .ptr .align 1 _Z16kernel_data_calcPfS_S_j_param_1,
	.param .u64 .ptr .align 1 _Z16kernel_data_calcPfS_S_j_param_2,
	.param .u32 _Z16kernel_data_calcPfS_S_j_param_3
)
{
	.reg .pred 	%p<5>;
	.reg .b32 	%r<9>;
	.reg .b32 	%f<12>;
	.reg .b64 	%rd<15>;

	ld.param.u64 	%rd4, [_Z16kernel_data_calcPfS_S_j_param_0];
	ld.param.u64 	%rd2, [_Z16kernel_data_calcPfS_S_j_param_1];
	ld.param.u64 	%rd3, [_Z16kernel_data_calcPfS_S_j_param_2];
	ld.param.u32 	%r3, [_Z16kernel_data_calcPfS_S_j_param_3];
	cvta.to.global.u64 	%rd1, %rd4;
	mov.u32 	%r4, %ctaid.x;
	mov.u32 	%r5, %ntid.x;
	mov.u32 	%r6, %tid.x;
	mad.lo.s32 	%r1, %r4, %r5, %r6;
	setp.eq.s32 	%p1, %r1, 0;
	add.s32 	%r2, %r3, -1;
	setp.ge.u32 	%p2, %r1, %r2;
	or.pred  	%p3, %p1, %p2;
	@%p3 bra 	$L__BB1_2;
	cvta.to.global.u64 	%rd7, %rd3;
	cvta.to.global.u64 	%rd8, %rd2;
	mul.wide.u32 	%rd9, %r1, 4;
	add.s64 	%rd10, %rd7, %rd9;
	ld.global.f32 	%f1, [%rd10];
	add.s64 	%rd11, %rd8, %rd9;
	ld.global.f32 	%f2, [%rd11];
	ld.global.f32 	%f3, [%rd10+4];
	mul.f32 	%f4, %f3, 0f3DCCCCCC;
	mul.f32 	%f5, %f1, 0f3F99999A;
	sub.f32 	%f6, %f5, %f4;
	add.s32 	%r8, %r1, -1;
	mul.wide.u32 	%rd12, %r8, 4;
	add.s64 	%rd13, %rd7, %rd12;
	ld.global.f32 	%f7, [%rd13];
	mul.f32 	%f8, %f7, 0f3DCCCCCC;
	sub.f32 	%f9, %f6, %f8;
	sub.f32 	%f10, %f2, %f9;
	add.f32 	%f11, %f1, %f10;
	add.s64 	%rd14, %rd1, %rd9;
	st.global.f32 	[%rd14], %f11;
	bra.uni 	$L__BB1_4;
$L__BB1_2:
	setp.ne.s32 	%p4, %r1, %r2;
	@%p4 bra 	$L__BB1_4;
	mul.wide.u32 	%rd5, %r1, 4;
	add.s64 	%rd6, %rd1, %rd5;
	mov.b32 	%r7, 0;
	st.global.u32 	[%rd6], %r7;
$L__BB1_4:
	ret;

}


// ===== COMPILED SASS (sm_100) =====

	.target	sm_100

	.elftype	@"ET_EXEC"


//--------------------- .note.nv.tkinfo           --------------------------
	.section	.note.nv.tkinfo,"",@"SHT_NOTE"
	.sectionflags	@"SHF_NOTE_NV_TKINFO"
	.tkinfo
        /*0018*/ 	.word	0x00000002
        /*0030*/ 	.string	""
        /*0030*/ 	.string	"ptxas"
        /*0030*/ 	.string	"Cuda compilation tools, release 13.0, V13.0.88"
        /*0030*/ 	.string	"Build cuda_13.0.r13.0/compiler.36424714_0"
        /*0030*/ 	.string	"-arch sm_100 -m 64 "



//--------------------- .note.nv.cuinfo           --------------------------
	.section	.note.nv.cuinfo,"",@"SHT_NOTE"
	.sectionflags	@"SHF_NOTE_NV_CUINFO"
        /*0018*/ 	.short	0x0002
        /*001a*/ 	.short	0x0064
        /*001c*/ 	.short	0x0082
	.zero		2


//--------------------- .nv.info                  --------------------------
	.section	.nv.info,"",@"SHT_CUDA_INFO"
	.align	4


	//----- nvinfo : EIATTR_REGCOUNT
	.align		4
        /*0000*/ 	.byte	0x04, 0x2f
        /*0002*/ 	.short	(.L_1 - .L_0)
	.align		4
.L_0:
        /*0004*/ 	.word	index@(_Z16kernel_data_heatPfS_j)
        /*0008*/ 	.word	0x0000000a


	//----- nvinfo : EIATTR_FRAME_SIZE
	.align		4
.L_1:
        /*000c*/ 	.byte	0x04, 0x11
        /*000e*/ 	.short	(.L_3 - .L_2)
	.align		4
.L_2:
        /*0010*/ 	.word	index@(_Z16kernel_data_heatPfS_j)
        /*0014*/ 	.word	0x00000000


	//----- nvinfo : EIATTR_REGCOUNT
	.align		4
.L_3:
        /*0018*/ 	.byte	0x04, 0x2f
        /*001a*/ 	.short	(.L_5 - .L_4)
	.align		4
.L_4:
        /*001c*/ 	.word	index@(_Z16kernel_data_calcPfS_S_j)
        /*0020*/ 	.word	0x00000010


	//----- nvinfo : EIATTR_FRAME_SIZE
	.align		4
.L_5:
        /*0024*/ 	.byte	0x04, 0x11
        /*0026*/ 	.short	(.L_7 - .L_6)
	.align		4
.L_6:
        /*0028*/ 	.word	index@(_Z16kernel_data_calcPfS_S_j)
        /*002c*/ 	.word	0x00000000


	//----- nvinfo : EIATTR_MIN_STACK_SIZE
	.align		4
.L_7:
        /*0030*/ 	.byte	0x04, 0x12
        /*0032*/ 	.short	(.L_9 - .L_8)
	.align		4
.L_8:
        /*0034*/ 	.word	index@(_Z16kernel_data_calcPfS_S_j)
        /*0038*/ 	.word	0x00000000


	//----- nvinfo : EIATTR_MIN_STACK_SIZE
	.align		4
.L_9:
        /*003c*/ 	.byte	0x04, 0x12
        /*003e*/ 	.short	(.L_11 - .L_10)
	.align		4
.L_10:
        /*0040*/ 	.word	index@(_Z16kernel_data_heatPfS_j)
        /*0044*/ 	.word	0x00000000
.L_11:


//--------------------- .nv.compat                --------------------------
	.section	.nv.compat,"",@"SHT_CUDA_COMPAT_INFO"
	.align	4
        /*0000*/ 	.byte	0x02, 0x09, 0x00, 0x00, 0x02, 0x02, 0x01, 0x00, 0x02, 0x05, 0x05, 0x00, 0x03, 0x07, 0x01, 0x01
        /*0010*/ 	.byte	0x02, 0x03, 0x00, 0x00, 0x02, 0x06, 0x01, 0x00, 0x04, 0x0b, 0x08, 0x00, 0x09, 0x00, 0x00, 0x00
        /*0020*/ 	.byte	0x00, 0x00, 0x00, 0x00


//--------------------- .nv.info._Z16kernel_data_calcPfS_S_j --------------------------
	.section	.nv.info._Z16kernel_data_calcPfS_S_j,"",@"SHT_CUDA_INFO"
	.sectionflags	@""
	.align	4


	//----- nvinfo : EIATTR_CUDA_API_VERSION
	.align		4
        /*0000*/ 	.byte	0x04, 0x37
        /*0002*/ 	.short	(.L_13 - .L_12)
.L_12:
        /*0004*/ 	.word	0x00000082


	//----- nvinfo : EIATTR_KPARAM_INFO
	.align		4
.L_13:
        /*0008*/ 	.byte	0x04, 0x17
        /*000a*/ 	.short	(.L_15 - .L_14)
.L_14:
        /*000c*/ 	.word	0x00000000
        /*0010*/ 	.short	0x0003
        /*0012*/ 	.short	0x0018
        /*0014*/ 	.byte	0x00, 0xf0, 0x11, 0x00


	//----- nvinfo : EIATTR_KPARAM_INFO
	.align		4
.L_15:
        /*0018*/ 	.byte	0x04, 0x17
        /*001a*/ 	.short	(.L_17 - .L_16)
.L_16:
        /*001c*/ 	.word	0x00000000
        /*0020*/ 	.short	0x0002
        /*0022*/ 	.short	0x0010
        /*0024*/ 	.byte	0x00, 0xf5, 0x21, 0x00


	//----- nvinfo : EIATTR_KPARAM_INFO
	.align		4
.L_17:
        /*0028*/ 	.byte	0x04, 0x17
        /*002a*/ 	.short	(.L_19 - .L_18)
.L_18:
        /*002c*/ 	.word	0x00000000
        /*0030*/ 	.short	0x0001
        /*0032*/ 	.short	0x0008
        /*0034*/ 	.byte	0x00, 0xf5, 0x21, 0x00


	//----- nvinfo : EIATTR_KPARAM_INFO
	.align		4
.L_19:
        /*0038*/ 	.byte	0x04, 0x17
        /*003a*/ 	.short	(.L_21 - .L_20)
.L_20:
        /*003c*/ 	.word	0x00000000
        /*0040*/ 	.short	0x0000
        /*0042*/ 	.short	0x0000
        /*0044*/ 	.byte	0x00, 0xf5, 0x21, 0x00


	//----- nvinfo : EIATTR_SPARSE_MMA_MASK
	.align		4
.L_21:
        /*0048*/ 	.byte	0x03, 0x50
        /*004a*/ 	.short	0x0000


	//----- nvinfo : EIATTR_MAXREG_COUNT
	.align		4
        /*004c*/ 	.byte	0x03, 0x1b
        /*004e*/ 	.short	0x00ff


	//----- nvinfo : EIATTR_MERCURY_ISA_VERSION
	.align		4
        /*0050*/ 	.byte	0x03, 0x5f
        /*0052*/ 	.short	0x0101


	//----- nvinfo : EIATTR_VRC_CTA_INIT_COUNT
	.align		4
        /*0054*/ 	.byte	0x02, 0x4a
	.zero		1
	.zero		1


	//----- nvinfo : EIATTR_EXIT_INSTR_OFFSETS
	.align		4
        /*0058*/ 	.byte	0x04, 0x1c
        /*005a*/ 	.short	(.L_23 - .L_22)


	//   ....[0]....
.L_22:
        /*005c*/ 	.word	0x000001d0


	//   ....[1]....
        /*0060*/ 	.word	0x000001f0


	//   ....[2]....
        /*0064*/ 	.word	0x00000230


	//----- nvinfo : EIATTR_CRS_STACK_SIZE
	.align		4
.L_23:
        /*0068*/ 	.byte	0x04, 0x1e
        /*006a*/ 	.short	(.L_25 - .L_24)
.L_24:
        /*006c*/ 	.word	0x00000000


	//----- nvinfo : EIATTR_CBANK_PARAM_SIZE
	.align		4
.L_25:
        /*0070*/ 	.byte	0x03, 0x19
        /*0072*/ 	.short	0x001c


	//----- nvinfo : EIATTR_PARAM_CBANK
	.align		4
        /*0074*/ 	.byte	0x04, 0x0a
        /*0076*/ 	.short	(.L_27 - .L_26)
	.align		4
.L_26:
        /*0078*/ 	.word	index@(.nv.constant0._Z16kernel_data_calcPfS_S_j)
        /*007c*/ 	.short	0x0380
        /*007e*/ 	.short	0x001c


	//----- nvinfo : EIATTR_SW_WAR
	.align		4
.L_27:
        /*0080*/ 	.byte	0x04, 0x36
        /*0082*/ 	.short	(.L_29 - .L_28)
.L_28:
        /*0084*/ 	.word	0x00000008
.L_29:


//--------------------- .nv.info._Z16kernel_data_heatPfS_j --------------------------
	.section	.nv.info._Z16kernel_data_heatPfS_j,"",@"SHT_CUDA_INFO"
	.sectionflags	@""
	.align	4


	//----- nvinfo : EIATTR_CUDA_API_VERSION
	.align		4
        /*0000*/ 	.byte	0x04, 0x37
        /*0002*/ 	.short	(.L_31 - .L_30)
.L_30:
        /*0004*/ 	.word	0x00000082


	//----- nvinfo : EIATTR_KPARAM_INFO
	.align		4
.L_31:
        /*0008*/ 	.byte	0x04, 0x17
        /*000a*/ 	.short	(.L_33 - .L_32)
.L_32:
        /*000c*/ 	.word	0x00000000
        /*0010*/ 	.short	0x0002
        /*0012*/ 	.short	0x0010
        /*0014*/ 	.byte	0x00, 0xf0, 0x11, 0x00


	//----- nvinfo : EIATTR_KPARAM_INFO
	.align		4
.L_33:
        /*0018*/ 	.byte	0x04, 0x17
        /*001a*/ 	.short	(.L_35 - .L_34)
.L_34:
        /*001c*/ 	.word	0x00000000
        /*0020*/ 	.short	0x0001
        /*0022*/ 	.short	0x0008
        /*0024*/ 	.byte	0x00, 0xf5, 0x21, 0x00


	//----- nvinfo : EIATTR_KPARAM_INFO
	.align		4
.L_35:
        /*0028*/ 	.byte	0x04, 0x17
        /*002a*/ 	.short	(.L_37 - .L_36)
.L_36:
        /*002c*/ 	.word	0x00000000
        /*0030*/ 	.short	0x0000
        /*0032*/ 	.short	0x0000
        /*0034*/ 	.byte	0x00, 0xf5, 0x21, 0x00


	//----- nvinfo : EIATTR_SPARSE_MMA_MASK
	.align		4
.L_37:
        /*0038*/ 	.byte	0x03, 0x50
        /*003a*/ 	.short	0x0000


	//----- nvinfo : EIATTR_MAXREG_COUNT
	.align		4
        /*003c*/ 	.byte	0x03, 0x1b
        /*003e*/ 	.short	0x00ff


	//----- nvinfo : EIATTR_MERCURY_ISA_VERSION
	.align		4
        /*0040*/ 	.byte	0x03, 0x5f
        /*0042*/ 	.short	0x0101


	//----- nvinfo : EIATTR_VRC_CTA_INIT_COUNT
	.align		4
        /*0044*/ 	.byte	0x02, 0x4a
	.zero		1
	.zero		1


	//----- nvinfo : EIATTR_EXIT_INSTR_OFFSETS
	.align		4
        /*0048*/ 	.byte	0x04, 0x1c
        /*004a*/ 	.short	(.L_39 - .L_38)


	//   ....[0]....
.L_38:
        /*004c*/ 	.word	0x00000080


	//   ....[1]....
        /*0050*/ 	.word	0x00000110


	//   ....[2]....
        /*0054*/ 	.word	0x00000170


	//----- nvinfo : EIATTR_CBANK_PARAM_SIZE
	.align		4
.L_39:
        /*0058*/ 	.byte	0x03, 0x19
        /*005a*/ 	.short	0x0014


	//----- nvinfo : EIATTR_PARAM_CBANK
	.align		4
        /*005c*/ 	.byte	0x04, 0x0a
        /*005e*/ 	.short	(.L_41 - .L_40)
	.align		4
.L_40:
        /*0060*/ 	.word	index@(.nv.constant0._Z16kernel_data_heatPfS_j)
        /*0064*/ 	.short	0x0380
        /*0066*/ 	.short	0x0014


	//----- nvinfo : EIATTR_SW_WAR
	.align		4
.L_41:
        /*0068*/ 	.byte	0x04, 0x36
        /*006a*/ 	.short	(.L_43 - .L_42)
.L_42:
        /*006c*/ 	.word	0x00000008
.L_43:


//--------------------- .nv.callgraph             --------------------------
	.section	.nv.callgraph,"",@"SHT_CUDA_CALLGRAPH"
	.align	4
	.sectionentsize	8
	.align		4
        /*0000*/ 	.word	0x00000000
	.align		4
        /*0004*/ 	.word	0xffffffff
	.align		4
        /*0008*/ 	.word	0x00000000
	.align		4
        /*000c*/ 	.word	0xfffffffe
	.align		4
        /*0010*/ 	.word	0x00000000
	.align		4
        /*0014*/ 	.word	0xfffffffd
	.align		4
        /*0018*/ 	.word	0x00000000
	.align		4
        /*001c*/ 	.word	0xfffffffc


//--------------------- .text._Z16kernel_data_calcPfS_S_j --------------------------
	.section	.text._Z16kernel_data_calcPfS_S_j,"ax",@progbits
	.align	128
        .global         _Z16kernel_data_calcPfS_S_j
        .type           _Z16kernel_data_calcPfS_S_j,@function
        .size           _Z16kernel_data_calcPfS_S_j,(.L_x_3 - _Z16kernel_data_calcPfS_S_j)
        .other          _Z16kernel_data_calcPfS_S_j,@"STO_CUDA_ENTRY STV_DEFAULT"
_Z16kernel_data_calcPfS_S_j:
.text._Z16kernel_data_calcPfS_S_j:
[----:B------:R-:W-:Y:S01]  /*0000*/  LDC R1, c[0x0][0x37c] ;  /* 0x0000df00ff017b82 */ /* 0x000fe20000000800 */
[----:B------:R-:W0:Y:S07]  /*0010*/  S2R R0, SR_TID.X ;  /* 0x0000000000007919 */ /* 0x000e2e0000002100 */
[----:B------:R-:W0:Y:S01]  /*0020*/  S2UR UR5, SR_CTAID.X ;  /* 0x00000000000579c3 */ /* 0x000e220000002500 */
[----:B------:R-:W1:Y:S01]  /*0030*/  LDCU UR4, c[0x0][0x398] ;  /* 0x00007300ff0477ac */ /* 0x000e620008000800 */
[----:B------:R-:W2:Y:S06]  /*0040*/  LDCU.64 UR6, c[0x0][0x358] ;  /* 0x00006b00ff0677ac */ /* 0x000eac0008000a00 */
[----:B------:R-:W0:Y:S01]  /*0050*/  LDC R11, c[0x0][0x360] ;  /* 0x0000d800ff0b7b82 */ /* 0x000e220000000800 */
[----:B-1----:R-:W-:Y:S01]  /*0060*/  UIADD3 UR4, UPT, UPT, UR4, -0x1, URZ ;  /* 0xffffffff04047890 */ /* 0x002fe2000fffe0ff */
[----:B0-----:R-:W-:-:S05]  /*0070*/  IMAD R11, R11, UR5, R0 ;  /* 0x000000050b0b7c24 */ /* 0x001fca000f8e0200 */
[----:B------:R-:W-:-:S04]  /*0080*/  ISETP.GE.U32.AND P0, PT, R11, UR4, PT ;  /* 0x000000040b007c0c */ /* 0x000fc8000bf06070 */
[----:B------:R-:W-:-:S13]  /*0090*/  ISETP.EQ.OR P0, PT, R11, RZ, P0 ;  /* 0x000000ff0b00720c */ /* 0x000fda0000702670 */
[----:B--2---:R-:W-:Y:S05]  /*00a0*/  @P0 BRA `(.L_x_0) ;  /* 0x00000000004c0947 */ /* 0x004fea0003800000 */
[----:B------:R-:W0:Y:S01]  /*00b0*/  LDC.64 R6, c[0x0][0x390] ;  /* 0x0000e400ff067b82 */ /* 0x000e220000000a00 */
[----:B------:R-:W-:-:S07]  /*00c0*/  IADD3 R9, PT, PT, R11, -0x1, RZ ;  /* 0xffffffff0b097810 */ /* 0x000fce0007ffe0ff */
[----:B------:R-:W1:Y:S01]  /*00d0*/  LDC.64 R4, c[0x0][0x388] ;  /* 0x0000e200ff047b82 */ /* 0x000e620000000a00 */
[----:B0-----:R-:W-:-:S05]  /*00e0*/  IMAD.WIDE.U32 R2, R11, 0x4, R6 ;  /* 0x000000040b027825 */ /* 0x001fca00078e0006 */
[----:B------:R-:W2:Y:S01]  /*00f0*/  LDG.E R10, desc[UR6][R2.64+0x4] ;  /* 0x00000406020a7981 */ /* 0x000ea2000c1e1900 */
[----:B------:R-:W-:Y:S02]  /*0100*/  IMAD.WIDE.U32 R6, R9, 0x4, R6 ;  /* 0x0000000409067825 */ /* 0x000fe400078e0006 */
[----:B------:R-:W0:Y:S01]  /*0110*/  LDC.64 R8, c[0x0][0x380] ;  /* 0x0000e000ff087b82 */ /* 0x000e220000000a00 */
[----:B------:R-:W3:Y:S01]  /*0120*/  LDG.E R0, desc[UR6][R2.64] ;  /* 0x0000000602007981 */ /* 0x000ee2000c1e1900 */
[----:B-1----:R-:W-:-:S03]  /*0130*/  IMAD.WIDE.U32 R4, R11, 0x4, R4 ;  /* 0x000000040b047825 */ /* 0x002fc600078e0004 */
[----:B------:R-:W4:Y:S04]  /*0140*/  LDG.E R6, desc[UR6][R6.64] ;  /* 0x0000000606067981 */ /* 0x000f28000c1e1900 */
[----:B------:R-:W5:Y:S01]  /*0150*/  LDG.E R4, desc[UR6][R4.64] ;  /* 0x0000000604047981 */ /* 0x000f62000c1e1900 */
[----:B0-----:R-:W-:-:S04]  /*0160*/  IMAD.WIDE.U32 R8, R11, 0x4, R8 ;  /* 0x000000040b087825 */ /* 0x001fc800078e0008 */
[----:B--2---:R-:W-:-:S04]  /*0170*/  FMUL R13, R10, 0.099999994039535522461 ;  /* 0x3dcccccc0a0d7820 */ /* 0x004fc80000400000 */
[----:B---3--:R-:W-:-:S04]  /*0180*/  FFMA R13, R0, 1.2000000476837158203, -R13 ;  /* 0x3f99999a000d7823 */ /* 0x008fc8000000080d */
[----:B----4-:R-:W-:-:S04]  /*0190*/  FFMA R13, R6, -0.099999994039535522461, R13 ;  /* 0xbdcccccc060d7823 */ /* 0x010fc8000000000d */
[----:B-----5:R-:W-:-:S04]  /*01a0*/  FADD R13, R4, -R13 ;  /* 0x8000000d040d7221 */ /* 0x020fc80000000000 */
[----:B------:R-:W-:-:S05]  /*01b0*/  FADD R13, R0, R13 ;  /* 0x0000000d000d7221 */ /* 0x000fca0000000000 */
[----:B------:R-:W-:Y:S01]  /*01c0*/  STG.E desc[UR6][R8.64], R13 ;  /* 0x0000000d08007986 */ /* 0x000fe2000c101906 */
[----:B------:R-:W-:Y:S05]  /*01d0*/  EXIT ;  /* 0x000000000000794d */ /* 0x000fea0003800000 */
.L_x_0:
[----:B------:R-:W-:-:S13]  /*01e0*/  ISETP.NE.AND P0, PT, R11, UR4, PT ;  /* 0x000000040b007c0c */ /* 0x000fda000bf05270 */
[----:B------:R-:W-:Y:S05]  /*01f0*/  @P0 EXIT ;  /* 0x000000000000094d */ /* 0x000fea0003800000 */
[----:B------:R-:W0:Y:S02]  /*0200*/  LDC.64 R2, c[0x0][0x380] ;  /* 0x0000e000ff027b82 */ /* 0x000e240000000a00 */
[----:B0-----:R-:W-:-:S05]  /*0210*/  IMAD.WIDE.U32 R2, R11, 0x4, R2 ;  /* 0x000000040b027825 */ /* 0x001fca00078e0002 */
[----:B------:R-:W-:Y:S01]  /*0220*/  STG.E desc[UR6][R2.64], RZ ;  /* 0x000000ff02007986 */ /* 0x000fe2000c101906 */
[----:B------:R-:W-:Y:S05]  /*0230*/  EXIT ;  /* 0x000000000000794d */ /* 0x000fea0003800000 */
.L_x_1:
[----:B------:R-:W-:-:S00]  /*0240*/  BRA `(.L_x_1) ;  /* 0xfffffffc00fc7947 */ /* 0x000fc0000383ffff */
[----:B------:R-:W-:-:S00]  /*0250*/  NOP ;  /* 0x0000000000007918 */ /* 0x000fc00000000000 */
        /* <DEDUP_REMOVED lines=10> */
.L_x_3:


//--------------------- .text._Z16kernel_data_heatPfS_j --------------------------
	.section	.text._Z16kernel_data_heatPfS_j,"ax",@progbits
	.align	128
        .global         _Z16kernel_data_heatPfS_j
        .type           _Z16kernel_data_heatPfS_j,@function
        .size           _Z16kernel_data_heatPfS_j,(.L_x_4 - _Z16kernel_data_heatPfS_j)
        .other          _Z16kernel_data_heatPfS_j,@"STO_CUDA_ENTRY STV_DEFAULT"
_Z16kernel_data_heatPfS_j:
.text._Z16kernel_data_heatPfS_j:
[----:B------:R-:W-:Y:S01]  /*0000*/  LDC R1, c[0x0][0x37c] ;  /* 0x0000df00ff017b82 */ /* 0x000fe20000000800 */
[----:B------:R-:W0:Y:S07]  /*0010*/  S2R R0, SR_TID.X ;  /* 0x0000000000007919 */ /* 0x000e2e0000002100 */
[----:B------:R-:W0:Y:S01]  /*0020*/  S2UR UR5, SR_CTAID.X ;  /* 0x00000000000579c3 */ /* 0x000e220000002500 */
[----:B------:R-:W1:Y:S07]  /*0030*/  LDCU UR4, c[0x0][0x390] ;  /* 0x00007200ff0477ac */ /* 0x000e6e0008000800 */
[----:B------:R-:W0:Y:S01]  /*0040*/  LDC R7, c[0x0][0x360] ;  /* 0x0000d800ff077b82 */ /* 0x000e220000000800 */
[----:B-1----:R-:W-:Y:S01]  /*0050*/  UIADD3 UR4, UPT, UPT, UR4, -0x1, URZ ;  /* 0xffffffff04047890 */ /* 0x002fe2000fffe0ff */
[----:B0-----:R-:W-:-:S05]  /*0060*/  IMAD R7, R7, UR5, R0 ;  /* 0x0000000507077c24 */ /* 0x001fca000f8e0200 */
[----:B------:R-:W-:-:S13]  /*0070*/  ISETP.GE.U32.AND P0, PT, R7, UR4, PT ;  /* 0x0000000407007c0c */ /* 0x000fda000bf06070 */
[----:B------:R-:W-:Y:S05]  /*0080*/  @P0 EXIT ;  /* 0x000000000000094d */ /* 0x000fea0003800000 */
[----:B------:R-:W0:Y:S01]  /*0090*/  LDC.64 R2, c[0x0][0x380] ;  /* 0x0000e000ff027b82 */ /* 0x000e220000000a00 */
[----:B------:R-:W1:Y:S07]  /*00a0*/  LDCU.64 UR4, c[0x0][0x358] ;  /* 0x00006b00ff0477ac */ /* 0x000e6e0008000a00 */
[----:B------:R-:W2:Y:S01]  /*00b0*/  LDC.64 R4, c[0x0][0x388] ;  /* 0x0000e200ff047b82 */ /* 0x000ea20000000a00 */
[----:B0-----:R-:W-:-:S06]  /*00c0*/  IMAD.WIDE.U32 R2, R7, 0x4, R2 ;  /* 0x0000000407027825 */ /* 0x001fcc00078e0002 */
[----:B-1----:R-:W3:Y:S01]  /*00d0*/  LDG.E R3, desc[UR4][R2.64] ;  /* 0x0000000402037981 */ /* 0x002ee2000c1e1900 */
[C---:B------:R-:W-:Y:S01]  /*00e0*/  ISETP.NE.AND P0, PT, R7.reuse, RZ, PT ;  /* 0x000000ff0700720c */ /* 0x040fe20003f05270 */
[----:B--2---:R-:W-:-:S05]  /*00f0*/  IMAD.WIDE.U32 R4, R7, 0x4, R4 ;  /* 0x0000000407047825 */ /* 0x004fca00078e0004 */
[----:B---3--:R0:W-:Y:S07]  /*0100*/  STG.E desc[UR4][R4.64], R3 ;  /* 0x0000000304007986 */ /* 0x0081ee000c101904 */
[----:B------:R-:W-:Y:S05]  /*0110*/  @P0 EXIT ;  /* 0x000000000000094d */ /* 0x000fea0003800000 */
[----:B0-----:R-:W0:Y:S02]  /*0120*/  LDC.64 R2, c[0x0][0x380] ;  /* 0x0000e000ff027b82 */ /* 0x001e240000000a00 */
[----:B0-----:R-:W2:Y:S06]  /*0130*/  LDG.E R2, desc[UR4][R2.64] ;  /* 0x0000000402027981 */ /* 0x001eac000c1e1900 */
[----:B------:R-:W0:Y:S01]  /*0140*/  LDC.64 R4, c[0x0][0x388] ;  /* 0x0000e200ff047b82 */ /* 0x000e220000000a00 */
[----:B--2---:R-:W-:-:S05]  /*0150*/  FADD R7, R2, 0.5 ;  /* 0x3f00000002077421 */ /* 0x004fca0000000000 */
[----:B0-----:R-:W-:Y:S01]  /*0160*/  STG.E desc[UR4][R4.64], R7 ;  /* 0x0000000704007986 */ /* 0x001fe2000c101904 */
[----:B------:R-:W-:Y:S05]  /*0170*/  EXIT ;  /* 0x000000000000794d */ /* 0x000fea0003800000 */
.L_x_2:
        /* <DEDUP_REMOVED lines=16> */
.L_x_4:


//--------------------- .nv.shared.reserved.0     --------------------------
	.section	.nv.shared.reserved.0,"aw",@nobits
	.weak		__nv_reservedSMEM_offset_0_alias
	.size		__nv_reservedSMEM_offset_0_alias, 0, 64
	.other		__nv_reservedSMEM_offset_0_alias,@"STO_CUDA_RESERVED_SHARED STV_DEFAULT"
__nv_reservedSMEM_offset_0_alias:
	.zero		0
	.zero		64


//--------------------- .nv.constant0._Z16kernel_data_calcPfS_S_j --------------------------
	.section	.nv.constant0._Z16kernel_data_calcPfS_S_j,"a",@progbits
	.sectionflags	@""
	.align	4
.nv.constant0._Z16kernel_data_calcPfS_S_j:
	.zero		924


//--------------------- .nv.constant0._Z16kernel_data_heatPfS_j --------------------------
	.section	.nv.constant0._Z16kernel_data_heatPfS_j,"a",@progbits
	.sectionflags	@""
	.align	4
.nv.constant0._Z16kernel_data_heatPfS_j:
	.zero		916


//--------------------- SYMBOLS --------------------------

	.type		.nv.reservedSmem.offset0,@object
	.size		.nv.reservedSmem.offset0,0x4
